	.headerflags	@"EF_CUDA_TEXMODE_UNIFIED EF_CUDA_64BIT_ADDRESS EF_CUDA_ACCELERATORS EF_CUDA_SM90 EF_CUDA_VIRTUAL_SM(EF_CUDA_SM90)"
	.elftype	@"ET_EXEC"


//--------------------- .nv.info                  --------------------------
	.section	.nv.info,"",@"SHT_CUDA_INFO"
	.align	4


	//----- nvinfo : EIATTR_REGCOUNT
	.align		4
        /*0000*/ 	.byte	0x04, 0x2f
        /*0002*/ 	.short	(.L_1 - .L_0)
	.align		4
.L_0:
        /*0004*/ 	.word	index@(triton_poi_fused_add_mul_0)
        /*0008*/ 	.word	0x00000014


	//----- nvinfo : EIATTR_MIN_STACK_SIZE
	.align		4
.L_1:
        /*000c*/ 	.byte	0x04, 0x12
        /*000e*/ 	.short	(.L_3 - .L_2)
	.align		4
.L_2:
        /*0010*/ 	.word	index@(triton_poi_fused_add_mul_0)
        /*0014*/ 	.word	0x00000000


	//----- nvinfo : EIATTR_FRAME_SIZE
	.align		4
.L_3:
        /*0018*/ 	.byte	0x04, 0x11
        /*001a*/ 	.short	(.L_5 - .L_4)
	.align		4
.L_4:
        /*001c*/ 	.word	index@(triton_poi_fused_add_mul_0)
        /*0020*/ 	.word	0x00000000


	//----- nvinfo : EIATTR_MIN_STACK_SIZE
	.align		4
.L_5:
        /*0024*/ 	.byte	0x04, 0x12
        /*0026*/ 	.short	(.L_7 - .L_6)
	.align		4
.L_6:
        /*0028*/ 	.word	index@(triton_poi_fused_add_mul_0)
        /*002c*/ 	.word	0x00000000
.L_7:


//--------------------- .nv.info.triton_poi_fused_add_mul_0 --------------------------
	.section	.nv.info.triton_poi_fused_add_mul_0,"",@"SHT_CUDA_INFO"
	.sectionflags	@""
	.align	4


	//----- nvinfo : EIATTR_CUDA_API_VERSION
	.align		4
        /*0000*/ 	.byte	0x04, 0x37
        /*0002*/ 	.short	(.L_9 - .L_8)
.L_8:
        /*0004*/ 	.word	0x0000007c


	//----- nvinfo : EIATTR_KPARAM_INFO
	.align		4
.L_9:
        /*0008*/ 	.byte	0x04, 0x17
        /*000a*/ 	.short	(.L_11 - .L_10)
.L_10:
        /*000c*/ 	.word	0x00000000
        /*0010*/ 	.short	0x0004
        /*0012*/ 	.short	0x0020
        /*0014*/ 	.byte	0x00, 0xf0, 0x11, 0x00


	//----- nvinfo : EIATTR_KPARAM_INFO
	.align		4
.L_11:
        /*0018*/ 	.byte	0x04, 0x17
        /*001a*/ 	.short	(.L_13 - .L_12)
.L_12:
        /*001c*/ 	.word	0x00000000
        /*0020*/ 	.short	0x0003
        /*0022*/ 	.short	0x0018
        /*0024*/ 	.byte	0x00, 0xf4, 0x21, 0x00


	//----- nvinfo : EIATTR_KPARAM_INFO
	.align		4
.L_13:
        /*0028*/ 	.byte	0x04, 0x17
        /*002a*/ 	.short	(.L_15 - .L_14)
.L_14:
        /*002c*/ 	.word	0x00000000
        /*0030*/ 	.short	0x0002
        /*0032*/ 	.short	0x0010
        /*0034*/ 	.byte	0x00, 0xf4, 0x21, 0x00


	//----- nvinfo : EIATTR_KPARAM_INFO
	.align		4
.L_15:
        /*0038*/ 	.byte	0x04, 0x17
        /*003a*/ 	.short	(.L_17 - .L_16)
.L_16:
        /*003c*/ 	.word	0x00000000
        /*0040*/ 	.short	0x0001
        /*0042*/ 	.short	0x0008
        /*0044*/ 	.byte	0x00, 0xf4, 0x21, 0x00


	//----- nvinfo : EIATTR_KPARAM_INFO
	.align		4
.L_17:
        /*0048*/ 	.byte	0x04, 0x17
        /*004a*/ 	.short	(.L_19 - .L_18)
.L_18:
        /*004c*/ 	.word	0x00000000
        /*0050*/ 	.short	0x0000
        /*0052*/ 	.short	0x0000
        /*0054*/ 	.byte	0x00, 0xf4, 0x21, 0x00


	//----- nvinfo : EIATTR_SPARSE_MMA_MASK
	.align		4
.L_19:
        /*0058*/ 	.byte	0x03, 0x50
        /*005a*/ 	.short	0x0000


	//----- nvinfo : EIATTR_MAXREG_COUNT
	.align		4
        /*005c*/ 	.byte	0x03, 0x1b
        /*005e*/ 	.short	0x00ff


	//----- nvinfo : EIATTR_EXIT_INSTR_OFFSETS
	.align		4
        /*0060*/ 	.byte	0x04, 0x1c
        /*0062*/ 	.short	(.L_21 - .L_20)


	//   ....[0]....
.L_20:
        /*0064*/ 	.word	0x00000240


	//   ....[1]....
        /*0068*/ 	.word	0x00000260


	//----- nvinfo : EIATTR_REQNTID
	.align		4
.L_21:
        /*006c*/ 	.byte	0x04, 0x10
        /*006e*/ 	.short	(.L_23 - .L_22)
.L_22:
        /*0070*/ 	.word	0x00000080
        /*0074*/ 	.word	0x00000001
        /*0078*/ 	.word	0x00000001


	//----- nvinfo : EIATTR_CBANK_PARAM_SIZE
	.align		4
.L_23:
        /*007c*/ 	.byte	0x03, 0x19
        /*007e*/ 	.short	0x0024


	//----- nvinfo : EIATTR_PARAM_CBANK
	.align		4
        /*0080*/ 	.byte	0x04, 0x0a
        /*0082*/ 	.short	(.L_25 - .L_24)
	.align		4
.L_24:
        /*0084*/ 	.word	index@(.nv.constant0.triton_poi_fused_add_mul_0)
        /*0088*/ 	.short	0x0210
        /*008a*/ 	.short	0x0024


	//----- nvinfo : EIATTR_SW_WAR
	.align		4
.L_25:
        /*008c*/ 	.byte	0x04, 0x36
        /*008e*/ 	.short	(.L_27 - .L_26)
.L_26:
        /*0090*/ 	.word	0x00000008
.L_27:


//--------------------- .nv.callgraph             --------------------------
	.section	.nv.callgraph,"",@"SHT_CUDA_CALLGRAPH"
	.align	4
	.sectionentsize	8
	.align		4
        /*0000*/ 	.word	0x00000000
	.align		4
        /*0004*/ 	.word	0xffffffff
	.align		4
        /*0008*/ 	.word	0x00000000
	.align		4
        /*000c*/ 	.word	0xfffffffe
	.align		4
        /*0010*/ 	.word	0x00000000
	.align		4
        /*0014*/ 	.word	0xfffffffd
	.align		4
        /*0018*/ 	.word	0x00000000
	.align		4
        /*001c*/ 	.word	0xfffffffc


//--------------------- .text.triton_poi_fused_add_mul_0 --------------------------
	.section	.text.triton_poi_fused_add_mul_0,"ax",@progbits
	.align	128
        .global         triton_poi_fused_add_mul_0
        .type           triton_poi_fused_add_mul_0,@function
        .size           triton_poi_fused_add_mul_0,(.L_x_1 - triton_poi_fused_add_mul_0)
        .other          triton_poi_fused_add_mul_0,@"STO_CUDA_ENTRY STV_DEFAULT"
triton_poi_fused_add_mul_0:
.text.triton_poi_fused_add_mul_0:
[----:B------:R-:W0:Y:S02]  /*0000*/  LDC R1, c[0x0][0x28] ;  /* 0x00000a00ff017b82 */ /* 0x000e240000000800 */
[----:B------:R-:W1:Y:S01]  /*0010*/  S2R R0, SR_TID.X ;  /* 0x0000000000007919 */ /* 0x000e620000002100 */
[----:B------:R-:W2:Y:S01]  /*0020*/  LDC.64 R6, c[0x0][0x218] ;  /* 0x00008600ff067b82 */ /* 0x000ea20000000a00 */
[----:B------:R-:W-:Y:S01]  /*0030*/  CS2R R14, SRZ ;  /* 0x00000000000e7805 */ /* 0x000fe2000001ff00 */
[----:B------:R-:W-:Y:S01]  /*0040*/  ULDC.64 UR4, c[0x0][0x208] ;  /* 0x0000820000047ab9 */ /* 0x000fe20000000a00 */
[----:B------:R-:W3:Y:S05]  /*0050*/  S2R R13, SR_CTAID.X ;  /* 0x00000000000d7919 */ /* 0x000eea0000002500 */
[----:B------:R-:W4:Y:S08]  /*0060*/  LDC.64 R8, c[0x0][0x220] ;  /* 0x00008800ff087b82 */ /* 0x000f300000000a00 */
[----:B------:R-:W5:Y:S01]  /*0070*/  LDC.64 R4, c[0x0][0x210] ;  /* 0x00008400ff047b82 */ /* 0x000f620000000a00 */
[----:B-1----:R-:W-:Y:S01]  /*0080*/  IMAD.SHL.U32 R0, R0, 0x2, RZ ;  /* 0x0000000200007824 */ /* 0x002fe200078e00ff */
[----:B---3--:R-:W-:-:S04]  /*0090*/  SHF.R.S32.HI R2, RZ, 0x17, R13 ;  /* 0x00000017ff027819 */ /* 0x008fc8000001140d */
[----:B------:R-:W-:Y:S02]  /*00a0*/  LOP3.LUT R0, R0, 0xfe, RZ, 0xc0, !PT ;  /* 0x000000fe00007812 */ /* 0x000fe400078ec0ff */
[----:B------:R-:W-:Y:S02]  /*00b0*/  SGXT R2, R2, 0x1 ;  /* 0x000000010202781a */ /* 0x000fe40000000200 */
[----:B------:R-:W-:-:S04]  /*00c0*/  LEA R13, R13, R0, 0x8 ;  /* 0x000000000d0d7211 */ /* 0x000fc800078e40ff */
[----:B------:R-:W-:Y:S01]  /*00d0*/  LEA.HI R2, R2, R13, RZ, 0x4 ;  /* 0x0000000d02027211 */ /* 0x000fe200078f20ff */
[C---:B--2---:R-:W-:Y:S01]  /*00e0*/  IMAD.WIDE R6, R13.reuse, 0x4, R6 ;  /* 0x000000040d067825 */ /* 0x044fe200078e0206 */
[----:B------:R-:W-:Y:S02]  /*00f0*/  ISETP.GE.AND P0, PT, R13, 0x100, PT ;  /* 0x000001000d00780c */ /* 0x000fe40003f06270 */
[----:B------:R-:W-:-:S04]  /*0100*/  SHF.R.S32.HI R2, RZ, 0x4, R2 ;  /* 0x00000004ff027819 */ /* 0x000fc80000011402 */
[----:B------:R-:W-:-:S04]  /*0110*/  LEA.HI R0, R2, R2, RZ, 0x2 ;  /* 0x0000000202007211 */ /* 0x000fc800078f10ff */
[----:B------:R-:W-:Y:S01]  /*0120*/  LOP3.LUT R3, R0, 0xfffffffc, RZ, 0xc0, !PT ;  /* 0xfffffffc00037812 */ /* 0x000fe200078ec0ff */
[----:B------:R-:W-:-:S04]  /*0130*/  HFMA2.MMA R0, -RZ, RZ, 0, 0 ;  /* 0x00000000ff007435 */ /* 0x000fc800000001ff */
[----:B------:R-:W-:Y:S01]  /*0140*/  IMAD.IADD R11, R2, 0x1, -R3 ;  /* 0x00000001020b7824 */ /* 0x000fe200078e0a03 */
[----:B------:R-:W-:-:S03]  /*0150*/  CS2R R2, SRZ ;  /* 0x0000000000027805 */ /* 0x000fc6000001ff00 */
[----:B----4-:R-:W-:-:S03]  /*0160*/  IMAD.WIDE R8, R11, 0x4, R8 ;  /* 0x000000040b087825 */ /* 0x010fc600078e0208 */
[----:B------:R-:W2:Y:S01]  /*0170*/  @!P0 LDG.E.64 R2, desc[UR4][R6.64] ;  /* 0x0000000406028981 */ /* 0x000ea2000c1e1b00 */
[----:B------:R-:W-:Y:S02]  /*0180*/  IMAD.MOV.U32 R12, RZ, RZ, RZ ;  /* 0x000000ffff0c7224 */ /* 0x000fe400078e00ff */
[----:B-----5:R-:W-:Y:S01]  /*0190*/  IMAD.WIDE R4, R11, 0x4, R4 ;  /* 0x000000040b047825 */ /* 0x020fe200078e0204 */
[----:B------:R-:W2:Y:S01]  /*01a0*/  @!P0 LDG.E.EL R15, desc[UR4][R8.64] ;  /* 0x00000004080f8981 */ /* 0x000ea2000c2e1900 */
[----:B------:R-:W1:Y:S03]  /*01b0*/  LDC.64 R10, c[0x0][0x228] ;  /* 0x00008a00ff0a7b82 */ /* 0x000e660000000a00 */
[----:B------:R-:W3:Y:S04]  /*01c0*/  @!P0 LDG.E.EL R14, desc[UR4][R8.64] ;  /* 0x00000004080e8981 */ /* 0x000ee8000c2e1900 */
[----:B------:R-:W4:Y:S04]  /*01d0*/  @!P0 LDG.E.EL R0, desc[UR4][R4.64] ;  /* 0x0000000404008981 */ /* 0x000f28000c2e1900 */
[----:B------:R-:W5:Y:S01]  /*01e0*/  @!P0 LDG.E.EL R12, desc[UR4][R4.64] ;  /* 0x00000004040c8981 */ /* 0x000f62000c2e1900 */
[----:B--2---:R-:W-:Y:S01]  /*01f0*/  FADD R15, R15, R2 ;  /* 0x000000020f0f7221 */ /* 0x004fe20000000000 */
[----:B---3--:R-:W-:Y:S01]  /*0200*/  FADD R17, R14, R3 ;  /* 0x000000030e117221 */ /* 0x008fe20000000000 */
[----:B-1----:R-:W-:-:S04]  /*0210*/  IMAD.WIDE R2, R13, 0x4, R10 ;  /* 0x000000040d027825 */ /* 0x002fc800078e020a */
[----:B----4-:R-:W-:Y:S01]  /*0220*/  FMUL R16, R15, R0 ;  /* 0x000000000f107220 */ /* 0x010fe20000400000 */
[----:B-----5:R-:W-:Y:S01]  /*0230*/  FMUL R17, R17, R12 ;  /* 0x0000000c11117220 */ /* 0x020fe20000400000 */
[----:B------:R-:W-:Y:S06]  /*0240*/  @P0 EXIT ;  /* 0x000000000000094d */ /* 0x000fec0003800000 */
[----:B------:R-:W-:Y:S01]  /*0250*/  STG.E.64 desc[UR4][R2.64], R16 ;  /* 0x0000001002007986 */ /* 0x000fe2000c101b04 */
[----:B------:R-:W-:Y:S05]  /*0260*/  EXIT ;  /* 0x000000000000794d */ /* 0x000fea0003800000 */
.L_x_0:
[----:B------:R-:W-:-:S00]  /*0270*/  BRA `(.L_x_0) ;  /* 0xfffffffc00fc7947 */ /* 0x000fc0000383ffff */
[----:B------:R-:W-:-:S00]  /*0280*/  NOP ;  /* 0x0000000000007918 */ /* 0x000fc00000000000 */
[----:B------:R-:W-:-:S00]  /*0290*/  NOP ;  /* 0x0000000000007918 */ /* 0x000fc00000000000 */
[----:B------:R-:W-:-:S00]  /*02a0*/  NOP ;  /* 0x0000000000007918 */ /* 0x000fc00000000000 */
[----:B------:R-:W-:-:S00]  /*02b0*/  NOP ;  /* 0x0000000000007918 */ /* 0x000fc00000000000 */
[----:B------:R-:W-:-:S00]  /*02c0*/  NOP ;  /* 0x0000000000007918 */ /* 0x000fc00000000000 */
[----:B------:R-:W-:-:S00]  /*02d0*/  NOP ;  /* 0x0000000000007918 */ /* 0x000fc00000000000 */
[----:B------:R-:W-:-:S00]  /*02e0*/  NOP ;  /* 0x0000000000007918 */ /* 0x000fc00000000000 */
[----:B------:R-:W-:-:S00]  /*02f0*/  NOP ;  /* 0x0000000000007918 */ /* 0x000fc00000000000 */
.L_x_1:


//--------------------- .nv.constant0.triton_poi_fused_add_mul_0 --------------------------
	.section	.nv.constant0.triton_poi_fused_add_mul_0,"a",@progbits
	.sectionflags	@""
	.align	4
.nv.constant0.triton_poi_fused_add_mul_0:
	.zero		564
